//
// Generated by NVIDIA NVVM Compiler
//
// Compiler Build ID: CL-36424714
// Cuda compilation tools, release 13.0, V13.0.88
// Based on NVVM 20.0.0
//

.version 9.0
.target sm_100
.address_size 64

	// .globl	_Z15transposeMatrixPiS_
// _ZZ15transposeMatrixPiS_E4tile has been demoted

.visible .entry _Z15transposeMatrixPiS_(
	.param .u64 .ptr .align 1 _Z15transposeMatrixPiS__param_0,
	.param .u64 .ptr .align 1 _Z15transposeMatrixPiS__param_1
)
{
	.reg .b32 	%r<39>;
	.reg .b32 	%f<9>;
	.reg .b64 	%rd<21>;
	// demoted variable
	.shared .align 4 .b8 _ZZ15transposeMatrixPiS_E4tile[4096];
	ld.param.u64 	%rd1, [_Z15transposeMatrixPiS__param_0];
	ld.param.u64 	%rd2, [_Z15transposeMatrixPiS__param_1];
	mov.u32 	%r1, %ctaid.x;
	shl.b32 	%r2, %r1, 5;
	mov.u32 	%r3, %tid.x;
	add.s32 	%r4, %r2, %r3;
	mov.u32 	%r5, %ctaid.y;
	shl.b32 	%r6, %r5, 5;
	mov.u32 	%r7, %tid.y;
	add.s32 	%r8, %r6, %r7;
	mov.u32 	%r9, %nctaid.x;
	shl.b32 	%r10, %r9, 5;
	shl.b32 	%r11, %r3, 2;
	mov.u32 	%r12, _ZZ15transposeMatrixPiS_E4tile;
	add.s32 	%r13, %r12, %r11;
	cvta.to.global.u64 	%rd3, %rd1;
	mad.lo.s32 	%r14, %r8, %r10, %r4;
	mul.wide.s32 	%rd4, %r14, 4;
	add.s64 	%rd5, %rd3, %rd4;
	ld.global.u32 	%r15, [%rd5];
	cvt.rn.f32.s32 	%f1, %r15;
	shl.b32 	%r16, %r7, 7;
	add.s32 	%r17, %r13, %r16;
	st.shared.f32 	[%r17], %f1;
	shl.b32 	%r18, %r9, 8;
	add.s32 	%r19, %r14, %r18;
	mul.wide.s32 	%rd6, %r19, 4;
	add.s64 	%rd7, %rd3, %rd6;
	ld.global.u32 	%r20, [%rd7];
	cvt.rn.f32.s32 	%f2, %r20;
	st.shared.f32 	[%r17+1024], %f2;
	shl.b32 	%r21, %r9, 9;
	add.s32 	%r22, %r14, %r21;
	mul.wide.s32 	%rd8, %r22, 4;
	add.s64 	%rd9, %rd3, %rd8;
	ld.global.u32 	%r23, [%rd9];
	cvt.rn.f32.s32 	%f3, %r23;
	st.shared.f32 	[%r17+2048], %f3;
	add.s32 	%r24, %r22, %r18;
	mul.wide.s32 	%rd10, %r24, 4;
	add.s64 	%rd11, %rd3, %rd10;
	ld.global.u32 	%r25, [%rd11];
	cvt.rn.f32.s32 	%f4, %r25;
	st.shared.f32 	[%r17+3072], %f4;
	bar.sync 	0;
	add.s32 	%r26, %r6, %r3;
	add.s32 	%r27, %r2, %r7;
	mad.lo.s32 	%r28, %r3, 124, %r13;
	cvta.to.global.u64 	%rd12, %rd2;
	shl.b32 	%r29, %r7, 2;
	add.s32 	%r30, %r28, %r29;
	ld.shared.f32 	%f5, [%r30];
	cvt.rzi.s32.f32 	%r31, %f5;
	mad.lo.s32 	%r32, %r27, %r10, %r26;
	mul.wide.s32 	%rd13, %r32, 4;
	add.s64 	%rd14, %rd12, %rd13;
	st.global.u32 	[%rd14], %r31;
	ld.shared.f32 	%f6, [%r30+32];
	cvt.rzi.s32.f32 	%r33, %f6;
	add.s32 	%r34, %r32, %r18;
	mul.wide.s32 	%rd15, %r34, 4;
	add.s64 	%rd16, %rd12, %rd15;
	st.global.u32 	[%rd16], %r33;
	ld.shared.f32 	%f7, [%r30+64];
	cvt.rzi.s32.f32 	%r35, %f7;
	add.s32 	%r36, %r32, %r21;
	mul.wide.s32 	%rd17, %r36, 4;
	add.s64 	%rd18, %rd12, %rd17;
	st.global.u32 	[%rd18], %r35;
	ld.shared.f32 	%f8, [%r30+96];
	cvt.rzi.s32.f32 	%r37, %f8;
	add.s32 	%r38, %r36, %r18;
	mul.wide.s32 	%rd19, %r38, 4;
	add.s64 	%rd20, %rd12, %rd19;
	st.global.u32 	[%rd20], %r37;
	ret;

}


// ===== COMPILED SASS (sm_100) =====

	.target	sm_100

	.elftype	@"ET_EXEC"


//--------------------- .note.nv.tkinfo           --------------------------
	.section	.note.nv.tkinfo,"",@"SHT_NOTE"
	.sectionflags	@"SHF_NOTE_NV_TKINFO"
	.tkinfo
        /*0018*/ 	.word	0x00000002
        /*0030*/ 	.string	""
        /*0030*/ 	.string	"ptxas"
        /*0030*/ 	.string	"Cuda compilation tools, release 13.0, V13.0.88"
        /*0030*/ 	.string	"Build cuda_13.0.r13.0/compiler.36424714_0"
        /*0030*/ 	.string	"-arch sm_100 -m 64 "



//--------------------- .note.nv.cuinfo           --------------------------
	.section	.note.nv.cuinfo,"",@"SHT_NOTE"
	.sectionflags	@"SHF_NOTE_NV_CUINFO"
        /*0018*/ 	.short	0x0002
        /*001a*/ 	.short	0x0064
        /*001c*/ 	.short	0x0082
	.zero		2


//--------------------- .nv.info                  --------------------------
	.section	.nv.info,"",@"SHT_CUDA_INFO"
	.align	4


	//----- nvinfo : EIATTR_REGCOUNT
	.align		4
        /*0000*/ 	.byte	0x04, 0x2f
        /*0002*/ 	.short	(.L_1 - .L_0)
	.align		4
.L_0:
        /*0004*/ 	.word	index@(_Z15transposeMatrixPiS_)
        /*0008*/ 	.word	0x00000017


	//----- nvinfo : EIATTR_FRAME_SIZE
	.align		4
.L_1:
        /*000c*/ 	.byte	0x04, 0x11
        /*000e*/ 	.short	(.L_3 - .L_2)
	.align		4
.L_2:
        /*0010*/ 	.word	index@(_Z15transposeMatrixPiS_)
        /*0014*/ 	.word	0x00000000


	//----- nvinfo : EIATTR_MIN_STACK_SIZE
	.align		4
.L_3:
        /*0018*/ 	.byte	0x04, 0x12
        /*001a*/ 	.short	(.L_5 - .L_4)
	.align		4
.L_4:
        /*001c*/ 	.word	index@(_Z15transposeMatrixPiS_)
        /*0020*/ 	.word	0x00000000
.L_5:


//--------------------- .nv.compat                --------------------------
	.section	.nv.compat,"",@"SHT_CUDA_COMPAT_INFO"
	.align	4
        /*0000*/ 	.byte	0x02, 0x09, 0x00, 0x00, 0x02, 0x02, 0x01, 0x00, 0x02, 0x05, 0x05, 0x00, 0x03, 0x07, 0x01, 0x01
        /*0010*/ 	.byte	0x02, 0x03, 0x00, 0x00, 0x02, 0x06, 0x01, 0x00, 0x04, 0x0b, 0x08, 0x00, 0x09, 0x00, 0x00, 0x00
        /*0020*/ 	.byte	0x00, 0x00, 0x00, 0x00


//--------------------- .nv.info._Z15transposeMatrixPiS_ --------------------------
	.section	.nv.info._Z15transposeMatrixPiS_,"",@"SHT_CUDA_INFO"
	.sectionflags	@""
	.align	4


	//----- nvinfo : EIATTR_CUDA_API_VERSION
	.align		4
        /*0000*/ 	.byte	0x04, 0x37
        /*0002*/ 	.short	(.L_7 - .L_6)
.L_6:
        /*0004*/ 	.word	0x00000082


	//----- nvinfo : EIATTR_KPARAM_INFO
	.align		4
.L_7:
        /*0008*/ 	.byte	0x04, 0x17
        /*000a*/ 	.short	(.L_9 - .L_8)
.L_8:
        /*000c*/ 	.word	0x00000000
        /*0010*/ 	.short	0x0001
        /*0012*/ 	.short	0x0008
        /*0014*/ 	.byte	0x00, 0xf5, 0x21, 0x00


	//----- nvinfo : EIATTR_KPARAM_INFO
	.align		4
.L_9:
        /*0018*/ 	.byte	0x04, 0x17
        /*001a*/ 	.short	(.L_11 - .L_10)
.L_10:
        /*001c*/ 	.word	0x00000000
        /*0020*/ 	.short	0x0000
        /*0022*/ 	.short	0x0000
        /*0024*/ 	.byte	0x00, 0xf5, 0x21, 0x00


	//----- nvinfo : EIATTR_SPARSE_MMA_MASK
	.align		4
.L_11:
        /*0028*/ 	.byte	0x03, 0x50
        /*002a*/ 	.short	0x0000


	//----- nvinfo : EIATTR_MAXREG_COUNT
	.align		4
        /*002c*/ 	.byte	0x03, 0x1b
        /*002e*/ 	.short	0x00ff


	//----- nvinfo : EIATTR_NUM_BARRIERS
	.align		4
        /*0030*/ 	.byte	0x02, 0x4c
        /*0032*/ 	.byte	0x01
	.zero		1


	//----- nvinfo : EIATTR_MERCURY_ISA_VERSION
	.align		4
        /*0034*/ 	.byte	0x03, 0x5f
        /*0036*/ 	.short	0x0101


	//----- nvinfo : EIATTR_VRC_CTA_INIT_COUNT
	.align		4
        /*0038*/ 	.byte	0x02, 0x4a
	.zero		1
	.zero		1


	//----- nvinfo : EIATTR_EXIT_INSTR_OFFSETS
	.align		4
        /*003c*/ 	.byte	0x04, 0x1c
        /*003e*/ 	.short	(.L_13 - .L_12)


	//   ....[0]....
.L_12:
        /*0040*/ 	.word	0x000003e0


	//----- nvinfo : EIATTR_CBANK_PARAM_SIZE
	.align		4
.L_13:
        /*0044*/ 	.byte	0x03, 0x19
        /*0046*/ 	.short	0x0010


	//----- nvinfo : EIATTR_PARAM_CBANK
	.align		4
        /*0048*/ 	.byte	0x04, 0x0a
        /*004a*/ 	.short	(.L_15 - .L_14)
	.align		4
.L_14:
        /*004c*/ 	.word	index@(.nv.constant0._Z15transposeMatrixPiS_)
        /*0050*/ 	.short	0x0380
        /*0052*/ 	.short	0x0010


	//----- nvinfo : EIATTR_SW_WAR
	.align		4
.L_15:
        /*0054*/ 	.byte	0x04, 0x36
        /*0056*/ 	.short	(.L_17 - .L_16)
.L_16:
        /*0058*/ 	.word	0x00000008
.L_17:


//--------------------- .nv.callgraph             --------------------------
	.section	.nv.callgraph,"",@"SHT_CUDA_CALLGRAPH"
	.align	4
	.sectionentsize	8
	.align		4
        /*0000*/ 	.word	0x00000000
	.align		4
        /*0004*/ 	.word	0xffffffff
	.align		4
        /*0008*/ 	.word	0x00000000
	.align		4
        /*000c*/ 	.word	0xfffffffe
	.align		4
        /*0010*/ 	.word	0x00000000
	.align		4
        /*0014*/ 	.word	0xfffffffd
	.align		4
        /*0018*/ 	.word	0x00000000
	.align		4
        /*001c*/ 	.word	0xfffffffc


//--------------------- .text._Z15transposeMatrixPiS_ --------------------------
	.section	.text._Z15transposeMatrixPiS_,"ax",@progbits
	.align	128
        .global         _Z15transposeMatrixPiS_
        .type           _Z15transposeMatrixPiS_,@function
        .size           _Z15transposeMatrixPiS_,(.L_x_1 - _Z15transposeMatrixPiS_)
        .other          _Z15transposeMatrixPiS_,@"STO_CUDA_ENTRY STV_DEFAULT"
_Z15transposeMatrixPiS_:
.text._Z15transposeMatrixPiS_:
[----:B------:R-:W-:Y:S01]  /*0000*/  LDC R1, c[0x0][0x37c] ;  /* 0x0000df00ff017b82 */ /* 0x000fe20000000800 */
[----:B------:R-:W0:Y:S07]  /*0010*/  S2R R6, SR_CTAID.X ;  /* 0x0000000000067919 */ /* 0x000e2e0000002500 */
[----:B------:R-:W1:Y:S01]  /*0020*/  LDC R4, c[0x0][0x370] ;  /* 0x0000dc00ff047b82 */ /* 0x000e620000000800 */
[----:B------:R-:W2:Y:S01]  /*0030*/  LDCU.64 UR6, c[0x0][0x358] ;  /* 0x00006b00ff0677ac */ /* 0x000ea20008000a00 */
[----:B------:R-:W0:Y:S01]  /*0040*/  S2R R7, SR_TID.X ;  /* 0x0000000000077919 */ /* 0x000e220000002100 */
[----:B------:R-:W3:Y:S05]  /*0050*/  S2R R0, SR_CTAID.Y ;  /* 0x0000000000007919 */ /* 0x000eea0000002600 */
[----:B------:R-:W4:Y:S01]  /*0060*/  LDC.64 R2, c[0x0][0x380] ;  /* 0x0000e000ff027b82 */ /* 0x000f220000000a00 */
[----:B------:R-:W3:Y:S01]  /*0070*/  S2R R5, SR_TID.Y ;  /* 0x0000000000057919 */ /* 0x000ee20000002200 */
[----:B-1----:R-:W-:-:S02]  /*0080*/  SHF.L.U32 R8, R4, 0x5, RZ ;  /* 0x0000000504087819 */ /* 0x002fc400000006ff */
[----:B0-----:R-:W-:Y:S02]  /*0090*/  LEA R9, R6, R7, 0x5 ;  /* 0x0000000706097211 */ /* 0x001fe400078e28ff */
[----:B---3--:R-:W-:-:S05]  /*00a0*/  LEA R10, R0, R5, 0x5 ;  /* 0x00000005000a7211 */ /* 0x008fca00078e28ff */
[----:B------:R-:W-:-:S04]  /*00b0*/  IMAD R9, R10, R8, R9 ;  /* 0x000000080a097224 */ /* 0x000fc800078e0209 */
[C---:B------:R-:W-:Y:S01]  /*00c0*/  IMAD R15, R4.reuse, 0x200, R9 ;  /* 0x00000200040f7824 */ /* 0x040fe200078e0209 */
[----:B------:R-:W-:Y:S01]  /*00d0*/  LEA R13, R4, R9, 0x8 ;  /* 0x00000009040d7211 */ /* 0x000fe200078e40ff */
[----:B----4-:R-:W-:-:S03]  /*00e0*/  IMAD.WIDE R10, R9, 0x4, R2 ;  /* 0x00000004090a7825 */ /* 0x010fc600078e0202 */
[----:B------:R-:W-:Y:S01]  /*00f0*/  LEA R17, R4, R15, 0x8 ;  /* 0x0000000f04117211 */ /* 0x000fe200078e40ff */
[--C-:B------:R-:W-:Y:S02]  /*0100*/  IMAD.WIDE R12, R13, 0x4, R2.reuse ;  /* 0x000000040d0c7825 */ /* 0x100fe400078e0202 */
[----:B--2---:R-:W2:Y:S02]  /*0110*/  LDG.E R10, desc[UR6][R10.64] ;  /* 0x000000060a0a7981 */ /* 0x004ea4000c1e1900 */
[--C-:B------:R-:W-:Y:S02]  /*0120*/  IMAD.WIDE R14, R15, 0x4, R2.reuse ;  /* 0x000000040f0e7825 */ /* 0x100fe400078e0202 */
[----:B------:R-:W3:Y:S02]  /*0130*/  LDG.E R12, desc[UR6][R12.64] ;  /* 0x000000060c0c7981 */ /* 0x000ee4000c1e1900 */
[----:B------:R-:W-:Y:S02]  /*0140*/  IMAD.WIDE R2, R17, 0x4, R2 ;  /* 0x0000000411027825 */ /* 0x000fe400078e0202 */
[----:B------:R-:W4:Y:S04]  /*0150*/  LDG.E R14, desc[UR6][R14.64] ;  /* 0x000000060e0e7981 */ /* 0x000f28000c1e1900 */
[----:B------:R-:W5:Y:S01]  /*0160*/  LDG.E R2, desc[UR6][R2.64] ;  /* 0x0000000602027981 */ /* 0x000f62000c1e1900 */
[----:B------:R-:W0:Y:S01]  /*0170*/  S2UR UR5, SR_CgaCtaId ;  /* 0x00000000000579c3 */ /* 0x000e220000008800 */
[----:B------:R-:W-:-:S02]  /*0180*/  UMOV UR4, 0x400 ;  /* 0x0000040000047882 */ /* 0x000fc40000000000 */
[----:B0-----:R-:W-:-:S06]  /*0190*/  ULEA UR4, UR5, UR4, 0x18 ;  /* 0x0000000405047291 */ /* 0x001fcc000f8ec0ff */
[----:B------:R-:W-:-:S05]  /*01a0*/  LEA R16, R7, UR4, 0x2 ;  /* 0x0000000407107c11 */ /* 0x000fca000f8e10ff */
[--C-:B------:R-:W-:Y:S02]  /*01b0*/  IMAD R18, R5, 0x80, R16.reuse ;  /* 0x0000008005127824 */ /* 0x100fe400078e0210 */
[----:B------:R-:W-:-:S05]  /*01c0*/  IMAD R16, R7, 0x7c, R16 ;  /* 0x0000007c07107824 */ /* 0x000fca00078e0210 */
[----:B------:R-:W-:Y:S01]  /*01d0*/  LEA R16, R5, R16, 0x2 ;  /* 0x0000001005107211 */ /* 0x000fe200078e10ff */
[----:B------:R-:W-:Y:S01]  /*01e0*/  IMAD R5, R6, 0x20, R5 ;  /* 0x0000002006057824 */ /* 0x000fe200078e0205 */
[----:B------:R-:W-:-:S05]  /*01f0*/  LEA R7, R0, R7, 0x5 ;  /* 0x0000000700077211 */ /* 0x000fca00078e28ff */
[----:B------:R-:W-:-:S05]  /*0200*/  IMAD R5, R8, R5, R7 ;  /* 0x0000000508057224 */ /* 0x000fca00078e0207 */
[CC--:B------:R-:W-:Y:S02]  /*0210*/  LEA R7, R4.reuse, R5.reuse, 0x8 ;  /* 0x0000000504077211 */ /* 0x0c0fe400078e40ff */
[----:B--2---:R-:W-:Y:S02]  /*0220*/  I2FP.F32.S32 R9, R10 ;  /* 0x0000000a00097245 */ /* 0x004fe40000201400 */
[----:B---3--:R-:W-:Y:S02]  /*0230*/  I2FP.F32.S32 R11, R12 ;  /* 0x0000000c000b7245 */ /* 0x008fe40000201400 */
[----:B----4-:R-:W-:Y:S02]  /*0240*/  I2FP.F32.S32 R13, R14 ;  /* 0x0000000e000d7245 */ /* 0x010fe40000201400 */
[----:B-----5:R-:W-:Y:S01]  /*0250*/  I2FP.F32.S32 R15, R2 ;  /* 0x00000002000f7245 */ /* 0x020fe20000201400 */
[----:B------:R0:W-:Y:S01]  /*0260*/  STS [R18], R9 ;  /* 0x0000000912007388 */ /* 0x0001e20000000800 */
[----:B------:R-:W1:Y:S03]  /*0270*/  LDC.64 R2, c[0x0][0x388] ;  /* 0x0000e200ff027b82 */ /* 0x000e660000000a00 */
[----:B------:R-:W-:Y:S04]  /*0280*/  STS [R18+0x400], R11 ;  /* 0x0004000b12007388 */ /* 0x000fe80000000800 */
[----:B------:R-:W-:Y:S04]  /*0290*/  STS [R18+0x800], R13 ;  /* 0x0008000d12007388 */ /* 0x000fe80000000800 */
[----:B------:R2:W-:Y:S01]  /*02a0*/  STS [R18+0xc00], R15 ;  /* 0x000c000f12007388 */ /* 0x0005e20000000800 */
[----:B------:R-:W-:Y:S06]  /*02b0*/  BAR.SYNC.DEFER_BLOCKING 0x0 ;  /* 0x0000000000007b1d */ /* 0x000fec0000010000 */
[----:B------:R-:W3:Y:S04]  /*02c0*/  LDS R10, [R16] ;  /* 0x00000000100a7984 */ /* 0x000ee80000000800 */
[----:B------:R-:W4:Y:S04]  /*02d0*/  LDS R12, [R16+0x20] ;  /* 0x00002000100c7984 */ /* 0x000f280000000800 */
[----:B------:R-:W5:Y:S04]  /*02e0*/  LDS R14, [R16+0x40] ;  /* 0x00004000100e7984 */ /* 0x000f680000000800 */
[----:B------:R-:W5:Y:S01]  /*02f0*/  LDS R20, [R16+0x60] ;  /* 0x0000600010147984 */ /* 0x000f620000000800 */
[----:B0-----:R-:W-:Y:S01]  /*0300*/  LEA R9, R4, R5, 0x9 ;  /* 0x0000000504097211 */ /* 0x001fe200078e48ff */
[----:B-1----:R-:W-:-:S03]  /*0310*/  IMAD.WIDE R6, R7, 0x4, R2 ;  /* 0x0000000407067825 */ /* 0x002fc600078e0202 */
[----:B--2---:R-:W-:Y:S01]  /*0320*/  LEA R15, R4, R9, 0x8 ;  /* 0x00000009040f7211 */ /* 0x004fe200078e40ff */
[----:B------:R-:W-:-:S04]  /*0330*/  IMAD.WIDE R4, R5, 0x4, R2 ;  /* 0x0000000405047825 */ /* 0x000fc800078e0202 */
[----:B------:R-:W-:-:S04]  /*0340*/  IMAD.WIDE R8, R9, 0x4, R2 ;  /* 0x0000000409087825 */ /* 0x000fc800078e0202 */
[----:B------:R-:W-:Y:S01]  /*0350*/  IMAD.WIDE R2, R15, 0x4, R2 ;  /* 0x000000040f027825 */ /* 0x000fe200078e0202 */
[----:B---3--:R-:W0:Y:S08]  /*0360*/  F2I.TRUNC.NTZ R17, R10 ;  /* 0x0000000a00117305 */ /* 0x008e30000020f100 */
[----:B----4-:R-:W1:Y:S08]  /*0370*/  F2I.TRUNC.NTZ R19, R12 ;  /* 0x0000000c00137305 */ /* 0x010e70000020f100 */
[----:B-----5:R-:W2:Y:S08]  /*0380*/  F2I.TRUNC.NTZ R11, R14 ;  /* 0x0000000e000b7305 */ /* 0x020eb0000020f100 */
[----:B------:R-:W3:Y:S01]  /*0390*/  F2I.TRUNC.NTZ R13, R20 ;  /* 0x00000014000d7305 */ /* 0x000ee2000020f100 */
[----:B0-----:R-:W-:Y:S04]  /*03a0*/  STG.E desc[UR6][R4.64], R17 ;  /* 0x0000001104007986 */ /* 0x001fe8000c101906 */
[----:B-1----:R-:W-:Y:S04]  /*03b0*/  STG.E desc[UR6][R6.64], R19 ;  /* 0x0000001306007986 */ /* 0x002fe8000c101906 */
[----:B--2---:R-:W-:Y:S04]  /*03c0*/  STG.E desc[UR6][R8.64], R11 ;  /* 0x0000000b08007986 */ /* 0x004fe8000c101906 */
[----:B---3--:R-:W-:Y:S01]  /*03d0*/  STG.E desc[UR6][R2.64], R13 ;  /* 0x0000000d02007986 */ /* 0x008fe2000c101906 */
[----:B------:R-:W-:Y:S05]  /*03e0*/  EXIT ;  /* 0x000000000000794d */ /* 0x000fea0003800000 */
.L_x_0:
[----:B------:R-:W-:-:S00]  /*03f0*/  BRA `(.L_x_0) ;  /* 0xfffffffc00fc7947 */ /* 0x000fc0000383ffff */
[----:B------:R-:W-:-:S00]  /*0400*/  NOP ;  /* 0x0000000000007918 */ /* 0x000fc00000000000 */
[----:B------:R-:W-:-:S00]  /*0410*/  NOP ;  /* 0x0000000000007918 */ /* 0x000fc00000000000 */
[----:B------:R-:W-:-:S00]  /*0420*/  NOP ;  /* 0x0000000000007918 */ /* 0x000fc00000000000 */
[----:B------:R-:W-:-:S00]  /*0430*/  NOP ;  /* 0x0000000000007918 */ /* 0x000fc00000000000 */
[----:B------:R-:W-:-:S00]  /*0440*/  NOP ;  /* 0x0000000000007918 */ /* 0x000fc00000000000 */
[----:B------:R-:W-:-:S00]  /*0450*/  NOP ;  /* 0x0000000000007918 */ /* 0x000fc00000000000 */
[----:B------:R-:W-:-:S00]  /*0460*/  NOP ;  /* 0x0000000000007918 */ /* 0x000fc00000000000 */
[----:B------:R-:W-:-:S00]  /*0470*/  NOP ;  /* 0x0000000000007918 */ /* 0x000fc00000000000 */
.L_x_1:


//--------------------- .nv.shared._Z15transposeMatrixPiS_ --------------------------
	.section	.nv.shared._Z15transposeMatrixPiS_,"aw",@nobits
	.sectionflags	@""
	.align	4
.nv.shared._Z15transposeMatrixPiS_:
	.zero		5120


//--------------------- .nv.shared.reserved.0     --------------------------
	.section	.nv.shared.reserved.0,"aw",@nobits
	.weak		__nv_reservedSMEM_offset_0_alias
	.size		__nv_reservedSMEM_offset_0_alias, 0, 64
	.other		__nv_reservedSMEM_offset_0_alias,@"STO_CUDA_RESERVED_SHARED STV_DEFAULT"
__nv_reservedSMEM_offset_0_alias:
	.zero		0
	.zero		64


//--------------------- .nv.constant0._Z15transposeMatrixPiS_ --------------------------
	.section	.nv.constant0._Z15transposeMatrixPiS_,"a",@progbits
	.sectionflags	@""
	.align	4
.nv.constant0._Z15transposeMatrixPiS_:
	.zero		912


//--------------------- SYMBOLS --------------------------

	.type		.nv.reservedSmem.offset0,@object
	.size		.nv.reservedSmem.offset0,0x4
	.type		.nv.reservedSmem.cap,@object
	.size		.nv.reservedSmem.cap,0x4
